	.headerflags	@"EF_CUDA_TEXMODE_UNIFIED EF_CUDA_64BIT_ADDRESS EF_CUDA_ACCELERATORS EF_CUDA_SM90 EF_CUDA_VIRTUAL_SM(EF_CUDA_SM90)"
	.elftype	@"ET_EXEC"


//--------------------- .nv.info                  --------------------------
	.section	.nv.info,"",@"SHT_CUDA_INFO"
	.align	4


	//----- nvinfo : EIATTR_REGCOUNT
	.align		4
        /*0000*/ 	.byte	0x04, 0x2f
        /*0002*/ 	.short	(.L_1 - .L_0)
	.align		4
.L_0:
        /*0004*/ 	.word	index@(triton_poi_fused_convolution_78)
        /*0008*/ 	.word	0x0000000c


	//----- nvinfo : EIATTR_MIN_STACK_SIZE
	.align		4
.L_1:
        /*000c*/ 	.byte	0x04, 0x12
        /*000e*/ 	.short	(.L_3 - .L_2)
	.align		4
.L_2:
        /*0010*/ 	.word	index@(triton_poi_fused_convolution_78)
        /*0014*/ 	.word	0x00000000


	//----- nvinfo : EIATTR_FRAME_SIZE
	.align		4
.L_3:
        /*0018*/ 	.byte	0x04, 0x11
        /*001a*/ 	.short	(.L_5 - .L_4)
	.align		4
.L_4:
        /*001c*/ 	.word	index@(triton_poi_fused_convolution_78)
        /*0020*/ 	.word	0x00000000


	//----- nvinfo : EIATTR_MIN_STACK_SIZE
	.align		4
.L_5:
        /*0024*/ 	.byte	0x04, 0x12
        /*0026*/ 	.short	(.L_7 - .L_6)
	.align		4
.L_6:
        /*0028*/ 	.word	index@(triton_poi_fused_convolution_78)
        /*002c*/ 	.word	0x00000000
.L_7:


//--------------------- .nv.info.triton_poi_fused_convolution_78 --------------------------
	.section	.nv.info.triton_poi_fused_convolution_78,"",@"SHT_CUDA_INFO"
	.sectionflags	@""
	.align	4


	//----- nvinfo : EIATTR_CUDA_API_VERSION
	.align		4
        /*0000*/ 	.byte	0x04, 0x37
        /*0002*/ 	.short	(.L_9 - .L_8)
.L_8:
        /*0004*/ 	.word	0x0000007c


	//----- nvinfo : EIATTR_KPARAM_INFO
	.align		4
.L_9:
        /*0008*/ 	.byte	0x04, 0x17
        /*000a*/ 	.short	(.L_11 - .L_10)
.L_10:
        /*000c*/ 	.word	0x00000000
        /*0010*/ 	.short	0x0002
        /*0012*/ 	.short	0x0010
        /*0014*/ 	.byte	0x00, 0xf0, 0x11, 0x00


	//----- nvinfo : EIATTR_KPARAM_INFO
	.align		4
.L_11:
        /*0018*/ 	.byte	0x04, 0x17
        /*001a*/ 	.short	(.L_13 - .L_12)
.L_12:
        /*001c*/ 	.word	0x00000000
        /*0020*/ 	.short	0x0001
        /*0022*/ 	.short	0x0008
        /*0024*/ 	.byte	0x00, 0xf4, 0x21, 0x00


	//----- nvinfo : EIATTR_KPARAM_INFO
	.align		4
.L_13:
        /*0028*/ 	.byte	0x04, 0x17
        /*002a*/ 	.short	(.L_15 - .L_14)
.L_14:
        /*002c*/ 	.word	0x00000000
        /*0030*/ 	.short	0x0000
        /*0032*/ 	.short	0x0000
        /*0034*/ 	.byte	0x00, 0xf4, 0x21, 0x00


	//----- nvinfo : EIATTR_SPARSE_MMA_MASK
	.align		4
.L_15:
        /*0038*/ 	.byte	0x03, 0x50
        /*003a*/ 	.short	0x0000


	//----- nvinfo : EIATTR_MAXREG_COUNT
	.align		4
        /*003c*/ 	.byte	0x03, 0x1b
        /*003e*/ 	.short	0x00ff


	//----- nvinfo : EIATTR_EXIT_INSTR_OFFSETS
	.align		4
        /*0040*/ 	.byte	0x04, 0x1c
        /*0042*/ 	.short	(.L_17 - .L_16)


	//   ....[0]....
.L_16:
        /*0044*/ 	.word	0x00000160


	//----- nvinfo : EIATTR_REQNTID
	.align		4
.L_17:
        /*0048*/ 	.byte	0x04, 0x10
        /*004a*/ 	.short	(.L_19 - .L_18)
.L_18:
        /*004c*/ 	.word	0x00000080
        /*0050*/ 	.word	0x00000001
        /*0054*/ 	.word	0x00000001


	//----- nvinfo : EIATTR_CBANK_PARAM_SIZE
	.align		4
.L_19:
        /*0058*/ 	.byte	0x03, 0x19
        /*005a*/ 	.short	0x0014


	//----- nvinfo : EIATTR_PARAM_CBANK
	.align		4
        /*005c*/ 	.byte	0x04, 0x0a
        /*005e*/ 	.short	(.L_21 - .L_20)
	.align		4
.L_20:
        /*0060*/ 	.word	index@(.nv.constant0.triton_poi_fused_convolution_78)
        /*0064*/ 	.short	0x0210
        /*0066*/ 	.short	0x0014


	//----- nvinfo : EIATTR_SW_WAR
	.align		4
.L_21:
        /*0068*/ 	.byte	0x04, 0x36
        /*006a*/ 	.short	(.L_23 - .L_22)
.L_22:
        /*006c*/ 	.word	0x00000008
.L_23:


//--------------------- .nv.callgraph             --------------------------
	.section	.nv.callgraph,"",@"SHT_CUDA_CALLGRAPH"
	.align	4
	.sectionentsize	8
	.align		4
        /*0000*/ 	.word	0x00000000
	.align		4
        /*0004*/ 	.word	0xffffffff
	.align		4
        /*0008*/ 	.word	0x00000000
	.align		4
        /*000c*/ 	.word	0xfffffffe
	.align		4
        /*0010*/ 	.word	0x00000000
	.align		4
        /*0014*/ 	.word	0xfffffffd
	.align		4
        /*0018*/ 	.word	0x00000000
	.align		4
        /*001c*/ 	.word	0xfffffffc


//--------------------- .text.triton_poi_fused_convolution_78 --------------------------
	.section	.text.triton_poi_fused_convolution_78,"ax",@progbits
	.align	128
        .global         triton_poi_fused_convolution_78
        .type           triton_poi_fused_convolution_78,@function
        .size           triton_poi_fused_convolution_78,(.L_x_1 - triton_poi_fused_convolution_78)
        .other          triton_poi_fused_convolution_78,@"STO_CUDA_ENTRY STV_DEFAULT"
triton_poi_fused_convolution_78:
.text.triton_poi_fused_convolution_78:
[----:B------:R-:W-:Y:S01]  /*0000*/  LDC R1, c[0x0][0x28] ;  /* 0x00000a00ff017b82 */ /* 0x000fe20000000800 */
[----:B------:R-:W1:Y:S07]  /*0010*/  S2R R0, SR_TID.X ;  /* 0x0000000000007919 */ /* 0x000e6e0000002100 */
[----:B------:R-:W2:Y:S01]  /*0020*/  LDC.64 R4, c[0x0][0x218] ;  /* 0x00008600ff047b82 */ /* 0x000ea20000000a00 */
[----:B------:R-:W-:Y:S01]  /*0030*/  ULDC.64 UR4, c[0x0][0x208] ;  /* 0x0000820000047ab9 */ /* 0x000fe20000000a00 */
[----:B------:R-:W3:Y:S01]  /*0040*/  S2R R7, SR_CTAID.X ;  /* 0x0000000000077919 */ /* 0x000ee20000002500 */
[----:B-1----:R-:W-:-:S02]  /*0050*/  LOP3.LUT R0, R0, 0x7f, RZ, 0xc0, !PT ;  /* 0x0000007f00007812 */ /* 0x002fc400078ec0ff */
[----:B---3--:R-:W-:-:S03]  /*0060*/  SHF.R.S32.HI R2, RZ, 0x18, R7 ;  /* 0x00000018ff027819 */ /* 0x008fc60000011407 */
[----:B------:R-:W-:Y:S01]  /*0070*/  IMAD R7, R7, 0x80, R0 ;  /* 0x0000008007077824 */ /* 0x000fe200078e0200 */
[----:B------:R-:W-:Y:S02]  /*0080*/  SGXT R0, R2, 0x1 ;  /* 0x000000010200781a */ /* 0x000fe40000000200 */
[----:B------:R-:W1:Y:S02]  /*0090*/  LDC.64 R2, c[0x0][0x210] ;  /* 0x00008400ff027b82 */ /* 0x000e640000000a00 */
[----:B------:R-:W-:-:S04]  /*00a0*/  LEA.HI R0, R0, R7, RZ, 0x4 ;  /* 0x0000000700007211 */ /* 0x000fc800078f20ff */
[--C-:B------:R-:W-:Y:S02]  /*00b0*/  SHF.R.S32.HI R6, RZ, 0x4, R0.reuse ;  /* 0x00000004ff067819 */ /* 0x100fe40000011400 */
[----:B------:R-:W-:-:S04]  /*00c0*/  SHF.R.S32.HI R9, RZ, 0x1f, R0 ;  /* 0x0000001fff097819 */ /* 0x000fc80000011400 */
[----:B------:R-:W-:-:S04]  /*00d0*/  LEA.HI R9, R9, R6, RZ, 0x8 ;  /* 0x0000000609097211 */ /* 0x000fc800078f40ff */
[----:B------:R-:W-:-:S05]  /*00e0*/  LOP3.LUT R9, R9, 0xffffff00, RZ, 0xc0, !PT ;  /* 0xffffff0009097812 */ /* 0x000fca00078ec0ff */
[----:B------:R-:W-:Y:S02]  /*00f0*/  IMAD.IADD R9, R6, 0x1, -R9 ;  /* 0x0000000106097824 */ /* 0x000fe400078e0a09 */
[----:B-1----:R-:W-:-:S04]  /*0100*/  IMAD.WIDE R2, R7, 0x4, R2 ;  /* 0x0000000407027825 */ /* 0x002fc800078e0202 */
[----:B--2---:R-:W-:Y:S01]  /*0110*/  IMAD.WIDE R4, R9, 0x4, R4 ;  /* 0x0000000409047825 */ /* 0x004fe200078e0204 */
[----:B------:R-:W2:Y:S05]  /*0120*/  LDG.E R0, desc[UR4][R2.64] ;  /* 0x0000000402007981 */ /* 0x000eaa000c1e1900 */
[----:B------:R-:W2:Y:S02]  /*0130*/  LDG.E.EL R5, desc[UR4][R4.64] ;  /* 0x0000000404057981 */ /* 0x000ea4000c2e1900 */
[----:B--2---:R-:W-:-:S05]  /*0140*/  FADD R7, R0, R5 ;  /* 0x0000000500077221 */ /* 0x004fca0000000000 */
[----:B------:R-:W-:Y:S01]  /*0150*/  STG.E desc[UR4][R2.64], R7 ;  /* 0x0000000702007986 */ /* 0x000fe2000c101904 */
[----:B------:R-:W-:Y:S05]  /*0160*/  EXIT ;  /* 0x000000000000794d */ /* 0x000fea0003800000 */
.L_x_0:
[----:B------:R-:W-:-:S00]  /*0170*/  BRA `(.L_x_0) ;  /* 0xfffffffc00fc7947 */ /* 0x000fc0000383ffff */
[----:B------:R-:W-:-:S00]  /*0180*/  NOP ;  /* 0x0000000000007918 */ /* 0x000fc00000000000 */
[----:B------:R-:W-:-:S00]  /*0190*/  NOP ;  /* 0x0000000000007918 */ /* 0x000fc00000000000 */
[----:B------:R-:W-:-:S00]  /*01a0*/  NOP ;  /* 0x0000000000007918 */ /* 0x000fc00000000000 */
[----:B------:R-:W-:-:S00]  /*01b0*/  NOP ;  /* 0x0000000000007918 */ /* 0x000fc00000000000 */
[----:B------:R-:W-:-:S00]  /*01c0*/  NOP ;  /* 0x0000000000007918 */ /* 0x000fc00000000000 */
[----:B------:R-:W-:-:S00]  /*01d0*/  NOP ;  /* 0x0000000000007918 */ /* 0x000fc00000000000 */
[----:B------:R-:W-:-:S00]  /*01e0*/  NOP ;  /* 0x0000000000007918 */ /* 0x000fc00000000000 */
[----:B------:R-:W-:-:S00]  /*01f0*/  NOP ;  /* 0x0000000000007918 */ /* 0x000fc00000000000 */
.L_x_1:


//--------------------- .nv.constant0.triton_poi_fused_convolution_78 --------------------------
	.section	.nv.constant0.triton_poi_fused_convolution_78,"a",@progbits
	.sectionflags	@""
	.align	4
.nv.constant0.triton_poi_fused_convolution_78:
	.zero		548
